//
// Generated by NVIDIA NVVM Compiler
//
// Compiler Build ID: CL-36424714
// Cuda compilation tools, release 13.0, V13.0.88
// Based on NVVM 20.0.0
//

.version 9.0
.target sm_100
.address_size 64

	// .globl	_Z19find_maximum_kernelPiS_S_j
// _ZZ19find_maximum_kernelPiS_S_jE5cache has been demoted

.visible .entry _Z19find_maximum_kernelPiS_S_j(
	.param .u64 .ptr .align 1 _Z19find_maximum_kernelPiS_S_j_param_0,
	.param .u64 .ptr .align 1 _Z19find_maximum_kernelPiS_S_j_param_1,
	.param .u64 .ptr .align 1 _Z19find_maximum_kernelPiS_S_j_param_2,
	.param .u32 _Z19find_maximum_kernelPiS_S_j_param_3
)
{
	.reg .pred 	%p<8>;
	.reg .b32 	%r<38>;
	.reg .b32 	%f<10>;
	.reg .b64 	%rd<9>;
	// demoted variable
	.shared .align 4 .b8 _ZZ19find_maximum_kernelPiS_S_jE5cache[1024];
	ld.param.u64 	%rd3, [_Z19find_maximum_kernelPiS_S_j_param_0];
	ld.param.u64 	%rd4, [_Z19find_maximum_kernelPiS_S_j_param_1];
	ld.param.u64 	%rd5, [_Z19find_maximum_kernelPiS_S_j_param_2];
	ld.param.u32 	%r13, [_Z19find_maximum_kernelPiS_S_j_param_3];
	cvta.to.global.u64 	%rd1, %rd5;
	mov.u32 	%r1, %tid.x;
	mov.u32 	%r15, %ctaid.x;
	mov.u32 	%r37, %ntid.x;
	mad.lo.s32 	%r3, %r15, %r37, %r1;
	setp.ge.u32 	%p1, %r3, %r13;
	mov.b32 	%r36, -1;
	@%p1 bra 	$L__BB0_3;
	mov.u32 	%r18, %nctaid.x;
	mul.lo.s32 	%r4, %r18, %r37;
	cvta.to.global.u64 	%rd2, %rd3;
	mov.b32 	%r35, 0;
	mov.b32 	%r36, -1;
$L__BB0_2:
	add.s32 	%r19, %r35, %r3;
	cvt.rn.f32.s32 	%f1, %r36;
	mul.wide.u32 	%rd6, %r19, 4;
	add.s64 	%rd7, %rd2, %rd6;
	ld.global.u32 	%r20, [%rd7];
	cvt.rn.f32.s32 	%f2, %r20;
	max.f32 	%f3, %f1, %f2;
	cvt.rzi.s32.f32 	%r36, %f3;
	add.s32 	%r35, %r35, %r4;
	add.s32 	%r21, %r19, %r4;
	setp.lt.u32 	%p2, %r21, %r13;
	@%p2 bra 	$L__BB0_2;
$L__BB0_3:
	shl.b32 	%r22, %r1, 2;
	mov.u32 	%r23, _ZZ19find_maximum_kernelPiS_S_jE5cache;
	add.s32 	%r10, %r23, %r22;
	st.shared.u32 	[%r10], %r36;
	bar.sync 	0;
	setp.lt.u32 	%p3, %r37, 2;
	@%p3 bra 	$L__BB0_7;
$L__BB0_4:
	shr.u32 	%r12, %r37, 1;
	setp.ge.u32 	%p4, %r1, %r12;
	@%p4 bra 	$L__BB0_6;
	ld.shared.u32 	%r24, [%r10];
	cvt.rn.f32.s32 	%f4, %r24;
	shl.b32 	%r25, %r12, 2;
	add.s32 	%r26, %r10, %r25;
	ld.shared.u32 	%r27, [%r26];
	cvt.rn.f32.s32 	%f5, %r27;
	max.f32 	%f6, %f4, %f5;
	cvt.rzi.s32.f32 	%r28, %f6;
	st.shared.u32 	[%r10], %r28;
$L__BB0_6:
	bar.sync 	0;
	setp.gt.u32 	%p5, %r37, 3;
	mov.u32 	%r37, %r12;
	@%p5 bra 	$L__BB0_4;
$L__BB0_7:
	setp.ne.s32 	%p6, %r1, 0;
	@%p6 bra 	$L__BB0_10;
$L__BB0_8:
	atom.relaxed.global.cas.b32 	%r29, [%rd1], 0, 1;
	setp.ne.s32 	%p7, %r29, 0;
	@%p7 bra 	$L__BB0_8;
	cvta.to.global.u64 	%rd8, %rd4;
	ld.global.u32 	%r30, [%rd8];
	cvt.rn.f32.s32 	%f7, %r30;
	ld.shared.u32 	%r31, [_ZZ19find_maximum_kernelPiS_S_jE5cache];
	cvt.rn.f32.s32 	%f8, %r31;
	max.f32 	%f9, %f7, %f8;
	cvt.rzi.s32.f32 	%r32, %f9;
	st.global.u32 	[%rd8], %r32;
	atom.global.exch.b32 	%r33, [%rd1], 0;
$L__BB0_10:
	ret;

}


// ===== COMPILED SASS (sm_100) =====

	.target	sm_100

	.elftype	@"ET_EXEC"


//--------------------- .note.nv.tkinfo           --------------------------
	.section	.note.nv.tkinfo,"",@"SHT_NOTE"
	.sectionflags	@"SHF_NOTE_NV_TKINFO"
	.tkinfo
        /*0018*/ 	.word	0x00000002
        /*0030*/ 	.string	""
        /*0030*/ 	.string	"ptxas"
        /*0030*/ 	.string	"Cuda compilation tools, release 13.0, V13.0.88"
        /*0030*/ 	.string	"Build cuda_13.0.r13.0/compiler.36424714_0"
        /*0030*/ 	.string	"-arch sm_100 -m 64 "



//--------------------- .note.nv.cuinfo           --------------------------
	.section	.note.nv.cuinfo,"",@"SHT_NOTE"
	.sectionflags	@"SHF_NOTE_NV_CUINFO"
        /*0018*/ 	.short	0x0002
        /*001a*/ 	.short	0x0064
        /*001c*/ 	.short	0x0082
	.zero		2


//--------------------- .nv.info                  --------------------------
	.section	.nv.info,"",@"SHT_CUDA_INFO"
	.align	4


	//----- nvinfo : EIATTR_REGCOUNT
	.align		4
        /*0000*/ 	.byte	0x04, 0x2f
        /*0002*/ 	.short	(.L_1 - .L_0)
	.align		4
.L_0:
        /*0004*/ 	.word	index@(_Z19find_maximum_kernelPiS_S_j)
        /*0008*/ 	.word	0x00000010


	//----- nvinfo : EIATTR_FRAME_SIZE
	.align		4
.L_1:
        /*000c*/ 	.byte	0x04, 0x11
        /*000e*/ 	.short	(.L_3 - .L_2)
	.align		4
.L_2:
        /*0010*/ 	.word	index@(_Z19find_maximum_kernelPiS_S_j)
        /*0014*/ 	.word	0x00000000


	//----- nvinfo : EIATTR_MIN_STACK_SIZE
	.align		4
.L_3:
        /*0018*/ 	.byte	0x04, 0x12
        /*001a*/ 	.short	(.L_5 - .L_4)
	.align		4
.L_4:
        /*001c*/ 	.word	index@(_Z19find_maximum_kernelPiS_S_j)
        /*0020*/ 	.word	0x00000000
.L_5:


//--------------------- .nv.compat                --------------------------
	.section	.nv.compat,"",@"SHT_CUDA_COMPAT_INFO"
	.align	4
        /*0000*/ 	.byte	0x02, 0x09, 0x00, 0x00, 0x02, 0x02, 0x01, 0x00, 0x02, 0x05, 0x05, 0x00, 0x03, 0x07, 0x01, 0x01
        /*0010*/ 	.byte	0x02, 0x03, 0x00, 0x00, 0x02, 0x06, 0x01, 0x00, 0x04, 0x0b, 0x08, 0x00, 0x09, 0x00, 0x00, 0x00
        /*0020*/ 	.byte	0x00, 0x00, 0x00, 0x00


//--------------------- .nv.info._Z19find_maximum_kernelPiS_S_j --------------------------
	.section	.nv.info._Z19find_maximum_kernelPiS_S_j,"",@"SHT_CUDA_INFO"
	.sectionflags	@""
	.align	4


	//----- nvinfo : EIATTR_CUDA_API_VERSION
	.align		4
        /*0000*/ 	.byte	0x04, 0x37
        /*0002*/ 	.short	(.L_7 - .L_6)
.L_6:
        /*0004*/ 	.word	0x00000082


	//----- nvinfo : EIATTR_KPARAM_INFO
	.align		4
.L_7:
        /*0008*/ 	.byte	0x04, 0x17
        /*000a*/ 	.short	(.L_9 - .L_8)
.L_8:
        /*000c*/ 	.word	0x00000000
        /*0010*/ 	.short	0x0003
        /*0012*/ 	.short	0x0018
        /*0014*/ 	.byte	0x00, 0xf0, 0x11, 0x00


	//----- nvinfo : EIATTR_KPARAM_INFO
	.align		4
.L_9:
        /*0018*/ 	.byte	0x04, 0x17
        /*001a*/ 	.short	(.L_11 - .L_10)
.L_10:
        /*001c*/ 	.word	0x00000000
        /*0020*/ 	.short	0x0002
        /*0022*/ 	.short	0x0010
        /*0024*/ 	.byte	0x00, 0xf5, 0x21, 0x00


	//----- nvinfo : EIATTR_KPARAM_INFO
	.align		4
.L_11:
        /*0028*/ 	.byte	0x04, 0x17
        /*002a*/ 	.short	(.L_13 - .L_12)
.L_12:
        /*002c*/ 	.word	0x00000000
        /*0030*/ 	.short	0x0001
        /*0032*/ 	.short	0x0008
        /*0034*/ 	.byte	0x00, 0xf5, 0x21, 0x00


	//----- nvinfo : EIATTR_KPARAM_INFO
	.align		4
.L_13:
        /*0038*/ 	.byte	0x04, 0x17
        /*003a*/ 	.short	(.L_15 - .L_14)
.L_14:
        /*003c*/ 	.word	0x00000000
        /*0040*/ 	.short	0x0000
        /*0042*/ 	.short	0x0000
        /*0044*/ 	.byte	0x00, 0xf5, 0x21, 0x00


	//----- nvinfo : EIATTR_SPARSE_MMA_MASK
	.align		4
.L_15:
        /*0048*/ 	.byte	0x03, 0x50
        /*004a*/ 	.short	0x0000


	//----- nvinfo : EIATTR_MAXREG_COUNT
	.align		4
        /*004c*/ 	.byte	0x03, 0x1b
        /*004e*/ 	.short	0x00ff


	//----- nvinfo : EIATTR_NUM_BARRIERS
	.align		4
        /*0050*/ 	.byte	0x02, 0x4c
        /*0052*/ 	.byte	0x01
	.zero		1


	//----- nvinfo : EIATTR_MERCURY_ISA_VERSION
	.align		4
        /*0054*/ 	.byte	0x03, 0x5f
        /*0056*/ 	.short	0x0101


	//----- nvinfo : EIATTR_VRC_CTA_INIT_COUNT
	.align		4
        /*0058*/ 	.byte	0x02, 0x4a
	.zero		1
	.zero		1


	//----- nvinfo : EIATTR_EXIT_INSTR_OFFSETS
	.align		4
        /*005c*/ 	.byte	0x04, 0x1c
        /*005e*/ 	.short	(.L_17 - .L_16)


	//   ....[0]....
.L_16:
        /*0060*/ 	.word	0x00000330


	//   ....[1]....
        /*0064*/ 	.word	0x00000490


	//----- nvinfo : EIATTR_CRS_STACK_SIZE
	.align		4
.L_17:
        /*0068*/ 	.byte	0x04, 0x1e
        /*006a*/ 	.short	(.L_19 - .L_18)
.L_18:
        /*006c*/ 	.word	0x00000000


	//----- nvinfo : EIATTR_CBANK_PARAM_SIZE
	.align		4
.L_19:
        /*0070*/ 	.byte	0x03, 0x19
        /*0072*/ 	.short	0x001c


	//----- nvinfo : EIATTR_PARAM_CBANK
	.align		4
        /*0074*/ 	.byte	0x04, 0x0a
        /*0076*/ 	.short	(.L_21 - .L_20)
	.align		4
.L_20:
        /*0078*/ 	.word	index@(.nv.constant0._Z19find_maximum_kernelPiS_S_j)
        /*007c*/ 	.short	0x0380
        /*007e*/ 	.short	0x001c


	//----- nvinfo : EIATTR_SW_WAR
	.align		4
.L_21:
        /*0080*/ 	.byte	0x04, 0x36
        /*0082*/ 	.short	(.L_23 - .L_22)
.L_22:
        /*0084*/ 	.word	0x00000008
.L_23:


//--------------------- .nv.callgraph             --------------------------
	.section	.nv.callgraph,"",@"SHT_CUDA_CALLGRAPH"
	.align	4
	.sectionentsize	8
	.align		4
        /*0000*/ 	.word	0x00000000
	.align		4
        /*0004*/ 	.word	0xffffffff
	.align		4
        /*0008*/ 	.word	0x00000000
	.align		4
        /*000c*/ 	.word	0xfffffffe
	.align		4
        /*0010*/ 	.word	0x00000000
	.align		4
        /*0014*/ 	.word	0xfffffffd
	.align		4
        /*0018*/ 	.word	0x00000000
	.align		4
        /*001c*/ 	.word	0xfffffffc


//--------------------- .text._Z19find_maximum_kernelPiS_S_j --------------------------
	.section	.text._Z19find_maximum_kernelPiS_S_j,"ax",@progbits
	.align	128
        .global         _Z19find_maximum_kernelPiS_S_j
        .type           _Z19find_maximum_kernelPiS_S_j,@function
        .size           _Z19find_maximum_kernelPiS_S_j,(.L_x_8 - _Z19find_maximum_kernelPiS_S_j)
        .other          _Z19find_maximum_kernelPiS_S_j,@"STO_CUDA_ENTRY STV_DEFAULT"
_Z19find_maximum_kernelPiS_S_j:
.text._Z19find_maximum_kernelPiS_S_j:
[----:B------:R-:W-:Y:S01]  /*0000*/  LDC R1, c[0x0][0x37c] ;  /* 0x0000df00ff017b82 */ /* 0x000fe20000000800 */
[----:B------:R-:W0:Y:S07]  /*0010*/  S2R R13, SR_TID.X ;  /* 0x00000000000d7919 */ /* 0x000e2e0000002100 */
[----:B------:R-:W0:Y:S01]  /*0020*/  S2UR UR4, SR_CTAID.X ;  /* 0x00000000000479c3 */ /* 0x000e220000002500 */
[----:B------:R-:W1:Y:S01]  /*0030*/  LDCU UR5, c[0x0][0x398] ;  /* 0x00007300ff0577ac */ /* 0x000e620008000800 */
[----:B------:R-:W-:Y:S01]  /*0040*/  BSSY.RECONVERGENT B0, `(.L_x_0) ;  /* 0x0000017000007945 */ /* 0x000fe20003800200 */
[----:B------:R-:W-:Y:S01]  /*0050*/  IMAD.MOV.U32 R7, RZ, RZ, -0x1 ;  /* 0xffffffffff077424 */ /* 0x000fe200078e00ff */
[----:B------:R-:W2:Y:S04]  /*0060*/  LDCU.64 UR6, c[0x0][0x358] ;  /* 0x00006b00ff0677ac */ /* 0x000ea80008000a00 */
[----:B------:R-:W0:Y:S02]  /*0070*/  LDC R6, c[0x0][0x360] ;  /* 0x0000d800ff067b82 */ /* 0x000e240000000800 */
[----:B0-----:R-:W-:-:S05]  /*0080*/  IMAD R0, R6, UR4, R13 ;  /* 0x0000000406007c24 */ /* 0x001fca000f8e020d */
[----:B-1----:R-:W-:-:S13]  /*0090*/  ISETP.GE.U32.AND P0, PT, R0, UR5, PT ;  /* 0x0000000500007c0c */ /* 0x002fda000bf06070 */
[----:B--2---:R-:W-:Y:S05]  /*00a0*/  @P0 BRA `(.L_x_1) ;  /* 0x0000000000400947 */ /* 0x004fea0003800000 */
[----:B------:R-:W0:Y:S01]  /*00b0*/  LDC.64 R4, c[0x0][0x380] ;  /* 0x0000e000ff047b82 */ /* 0x000e220000000a00 */
[----:B------:R-:W1:Y:S01]  /*00c0*/  LDCU UR4, c[0x0][0x370] ;  /* 0x00006e00ff0477ac */ /* 0x000e620008000800 */
[----:B------:R-:W-:Y:S02]  /*00d0*/  IMAD.MOV.U32 R9, RZ, RZ, RZ ;  /* 0x000000ffff097224 */ /* 0x000fe400078e00ff */
[----:B------:R-:W-:Y:S02]  /*00e0*/  IMAD.MOV.U32 R7, RZ, RZ, -0x1 ;  /* 0xffffffffff077424 */ /* 0x000fe400078e00ff */
[----:B-1----:R-:W-:-:S07]  /*00f0*/  IMAD R10, R6, UR4, RZ ;  /* 0x00000004060a7c24 */ /* 0x002fce000f8e02ff */
.L_x_2:
[----:B------:R-:W-:-:S04]  /*0100*/  IMAD.IADD R11, R0, 0x1, R9 ;  /* 0x00000001000b7824 */ /* 0x000fc800078e0209 */
[----:B0-----:R-:W-:-:S06]  /*0110*/  IMAD.WIDE.U32 R2, R11, 0x4, R4 ;  /* 0x000000040b027825 */ /* 0x001fcc00078e0004 */
[----:B------:R-:W2:Y:S01]  /*0120*/  LDG.E R2, desc[UR6][R2.64] ;  /* 0x0000000602027981 */ /* 0x000ea2000c1e1900 */
[----:B-1----:R-:W-:Y:S01]  /*0130*/  I2FP.F32.S32 R7, R7 ;  /* 0x0000000700077245 */ /* 0x002fe20000201400 */
[C---:B------:R-:W-:Y:S02]  /*0140*/  IMAD.IADD R11, R10.reuse, 0x1, R11 ;  /* 0x000000010a0b7824 */ /* 0x040fe400078e020b */
[----:B------:R-:W-:-:S03]  /*0150*/  IMAD.IADD R9, R10, 0x1, R9 ;  /* 0x000000010a097824 */ /* 0x000fc600078e0209 */
[----:B------:R-:W-:Y:S02]  /*0160*/  ISETP.GE.U32.AND P0, PT, R11, UR5, PT ;  /* 0x000000050b007c0c */ /* 0x000fe4000bf06070 */
[----:B--2---:R-:W-:-:S04]  /*0170*/  I2FP.F32.S32 R8, R2 ;  /* 0x0000000200087245 */ /* 0x004fc80000201400 */
[----:B------:R-:W-:-:S06]  /*0180*/  FMNMX R7, R7, R8, !PT ;  /* 0x0000000807077209 */ /* 0x000fcc0007800000 */
[----:B------:R-:W1:Y:S01]  /*0190*/  F2I.TRUNC.NTZ R7, R7 ;  /* 0x0000000700077305 */ /* 0x000e62000020f100 */
[----:B------:R-:W-:Y:S05]  /*01a0*/  @!P0 BRA `(.L_x_2) ;  /* 0xfffffffc00d48947 */ /* 0x000fea000383ffff */
.L_x_1:
[----:B------:R-:W-:Y:S05]  /*01b0*/  BSYNC.RECONVERGENT B0 ;  /* 0x0000000000007941 */ /* 0x000fea0003800200 */
.L_x_0:
[----:B------:R-:W0:Y:S01]  /*01c0*/  S2UR UR5, SR_CgaCtaId ;  /* 0x00000000000579c3 */ /* 0x000e220000008800 */
[----:B------:R-:W-:Y:S01]  /*01d0*/  UMOV UR4, 0x400 ;  /* 0x0000040000047882 */ /* 0x000fe20000000000 */
[----:B------:R-:W-:Y:S02]  /*01e0*/  ISETP.GE.U32.AND P1, PT, R6, 0x2, PT ;  /* 0x000000020600780c */ /* 0x000fe40003f26070 */
[----:B------:R-:W-:Y:S01]  /*01f0*/  ISETP.NE.AND P0, PT, R13, RZ, PT ;  /* 0x000000ff0d00720c */ /* 0x000fe20003f05270 */
[----:B0-----:R-:W-:-:S06]  /*0200*/  ULEA UR4, UR5, UR4, 0x18 ;  /* 0x0000000405047291 */ /* 0x001fcc000f8ec0ff */
[----:B------:R-:W-:-:S05]  /*0210*/  LEA R0, R13, UR4, 0x2 ;  /* 0x000000040d007c11 */ /* 0x000fca000f8e10ff */
[----:B-1----:R0:W-:Y:S01]  /*0220*/  STS [R0], R7 ;  /* 0x0000000700007388 */ /* 0x0021e20000000800 */
[----:B------:R-:W-:Y:S06]  /*0230*/  BAR.SYNC.DEFER_BLOCKING 0x0 ;  /* 0x0000000000007b1d */ /* 0x000fec0000010000 */
[----:B------:R-:W-:Y:S05]  /*0240*/  @!P1 BRA `(.L_x_3) ;  /* 0x0000000000389947 */ /* 0x000fea0003800000 */
.L_x_4:
[----:B------:R-:W-:-:S04]  /*0250*/  SHF.R.U32.HI R4, RZ, 0x1, R6 ;  /* 0x00000001ff047819 */ /* 0x000fc80000011606 */
[----:B------:R-:W-:-:S13]  /*0260*/  ISETP.GE.U32.AND P1, PT, R13, R4, PT ;  /* 0x000000040d00720c */ /* 0x000fda0003f26070 */
[----:B------:R-:W-:Y:S01]  /*0270*/  @!P1 IMAD R3, R4, 0x4, R0 ;  /* 0x0000000404039824 */ /* 0x000fe200078e0200 */
[----:B------:R-:W1:Y:S05]  /*0280*/  @!P1 LDS R2, [R0] ;  /* 0x0000000000029984 */ /* 0x000e6a0000000800 */
[----:B------:R-:W2:Y:S01]  /*0290*/  @!P1 LDS R3, [R3] ;  /* 0x0000000003039984 */ /* 0x000ea20000000800 */
[----:B-1----:R-:W-:Y:S02]  /*02a0*/  @!P1 I2FP.F32.S32 R2, R2 ;  /* 0x0000000200029245 */ /* 0x002fe40000201400 */
[----:B--2---:R-:W-:-:S04]  /*02b0*/  @!P1 I2FP.F32.S32 R5, R3 ;  /* 0x0000000300059245 */ /* 0x004fc80000201400 */
[----:B------:R-:W-:-:S04]  /*02c0*/  @!P1 FMNMX R2, R2, R5, !PT ;  /* 0x0000000502029209 */ /* 0x000fc80007800000 */
[----:B------:R-:W1:Y:S02]  /*02d0*/  @!P1 F2I.TRUNC.NTZ R5, R2 ;  /* 0x0000000200059305 */ /* 0x000e64000020f100 */
[----:B-1----:R1:W-:Y:S01]  /*02e0*/  @!P1 STS [R0], R5 ;  /* 0x0000000500009388 */ /* 0x0023e20000000800 */
[----:B------:R-:W-:Y:S01]  /*02f0*/  BAR.SYNC.DEFER_BLOCKING 0x0 ;  /* 0x0000000000007b1d */ /* 0x000fe20000010000 */
[----:B------:R-:W-:Y:S01]  /*0300*/  ISETP.GT.U32.AND P1, PT, R6, 0x3, PT ;  /* 0x000000030600780c */ /* 0x000fe20003f24070 */
[----:B------:R-:W-:-:S12]  /*0310*/  IMAD.MOV.U32 R6, RZ, RZ, R4 ;  /* 0x000000ffff067224 */ /* 0x000fd800078e0004 */
[----:B-1----:R-:W-:Y:S05]  /*0320*/  @P1 BRA `(.L_x_4) ;  /* 0xfffffffc00c81947 */ /* 0x002fea000383ffff */
.L_x_3:
[----:B------:R-:W-:Y:S05]  /*0330*/  @P0 EXIT ;  /* 0x000000000000094d */ /* 0x000fea0003800000 */
[----:B------:R-:W1:Y:S01]  /*0340*/  LDC.64 R2, c[0x0][0x390] ;  /* 0x0000e400ff027b82 */ /* 0x000e620000000a00 */
[----:B------:R-:W-:Y:S01]  /*0350*/  BSSY B0, `(.L_x_5) ;  /* 0x0000007000007945 */ /* 0x000fe20003800000 */
[----:B------:R-:W-:-:S07]  /*0360*/  IMAD.MOV.U32 R5, RZ, RZ, 0x1 ;  /* 0x00000001ff057424 */ /* 0x000fce00078e00ff */
.L_x_6:
[----:B------:R-:W-:Y:S01]  /*0370*/  IMAD.MOV.U32 R4, RZ, RZ, RZ ;  /* 0x000000ffff047224 */ /* 0x000fe200078e00ff */
[----:B------:R-:W-:Y:S05]  /*0380*/  YIELD ;  /* 0x0000000000007946 */ /* 0x000fea0003800000 */
[----:B01----:R-:W2:Y:S02]  /*0390*/  ATOMG.E.CAS.STRONG.GPU PT, R0, [R2], R4, R5 ;  /* 0x00000004020073a9 */ /* 0x003ea400001ee105 */
[----:B--2---:R-:W-:-:S13]  /*03a0*/  ISETP.NE.AND P0, PT, R0, RZ, PT ;  /* 0x000000ff0000720c */ /* 0x004fda0003f05270 */
[----:B------:R-:W-:Y:S05]  /*03b0*/  @P0 BRA `(.L_x_6) ;  /* 0xfffffffc00ec0947 */ /* 0x000fea000383ffff */
[----:B------:R-:W-:Y:S05]  /*03c0*/  BSYNC B0 ;  /* 0x0000000000007941 */ /* 0x000fea0003800000 */
.L_x_5:
[----:B------:R-:W0:Y:S02]  /*03d0*/  LDC.64 R4, c[0x0][0x388] ;  /* 0x0000e200ff047b82 */ /* 0x000e240000000a00 */
[----:B0-----:R-:W2:Y:S06]  /*03e0*/  LDG.E R0, desc[UR6][R4.64] ;  /* 0x0000000604007981 */ /* 0x001eac000c1e1900 */
[----:B------:R-:W0:Y:S01]  /*03f0*/  S2UR UR5, SR_CgaCtaId ;  /* 0x00000000000579c3 */ /* 0x000e220000008800 */
[----:B------:R-:W-:Y:S02]  /*0400*/  UMOV UR4, 0x400 ;  /* 0x0000040000047882 */ /* 0x000fe40000000000 */
[----:B0-----:R-:W-:-:S09]  /*0410*/  ULEA UR4, UR5, UR4, 0x18 ;  /* 0x0000000405047291 */ /* 0x001fd2000f8ec0ff */
[----:B------:R-:W0:Y:S02]  /*0420*/  LDS R6, [UR4] ;  /* 0x00000004ff067984 */ /* 0x000e240008000800 */
[----:B0-----:R-:W-:Y:S02]  /*0430*/  I2FP.F32.S32 R7, R6 ;  /* 0x0000000600077245 */ /* 0x001fe40000201400 */
[----:B--2---:R-:W-:-:S04]  /*0440*/  I2FP.F32.S32 R0, R0 ;  /* 0x0000000000007245 */ /* 0x004fc80000201400 */
[----:B------:R-:W-:-:S04]  /*0450*/  FMNMX R0, R0, R7, !PT ;  /* 0x0000000700007209 */ /* 0x000fc80007800000 */
[----:B------:R-:W0:Y:S02]  /*0460*/  F2I.TRUNC.NTZ R7, R0 ;  /* 0x0000000000077305 */ /* 0x000e24000020f100 */
[----:B0-----:R-:W-:Y:S04]  /*0470*/  STG.E desc[UR6][R4.64], R7 ;  /* 0x0000000704007986 */ /* 0x001fe8000c101906 */
[----:B------:R-:W-:Y:S01]  /*0480*/  ATOMG.E.EXCH.STRONG.GPU PT, RZ, desc[UR6][R2.64], RZ ;  /* 0x800000ff02ff79a8 */ /* 0x000fe2000c1ef106 */
[----:B------:R-:W-:Y:S05]  /*0490*/  EXIT ;  /* 0x000000000000794d */ /* 0x000fea0003800000 */
.L_x_7:
[----:B------:R-:W-:-:S00]  /*04a0*/  BRA `(.L_x_7) ;  /* 0xfffffffc00fc7947 */ /* 0x000fc0000383ffff */
[----:B------:R-:W-:-:S00]  /*04b0*/  NOP ;  /* 0x0000000000007918 */ /* 0x000fc00000000000 */
        /* <DEDUP_REMOVED lines=12> */
.L_x_8:


//--------------------- .nv.shared._Z19find_maximum_kernelPiS_S_j --------------------------
	.section	.nv.shared._Z19find_maximum_kernelPiS_S_j,"aw",@nobits
	.sectionflags	@""
	.align	4
.nv.shared._Z19find_maximum_kernelPiS_S_j:
	.zero		2048


//--------------------- .nv.shared.reserved.0     --------------------------
	.section	.nv.shared.reserved.0,"aw",@nobits
	.weak		__nv_reservedSMEM_offset_0_alias
	.size		__nv_reservedSMEM_offset_0_alias, 0, 64
	.other		__nv_reservedSMEM_offset_0_alias,@"STO_CUDA_RESERVED_SHARED STV_DEFAULT"
__nv_reservedSMEM_offset_0_alias:
	.zero		0
	.zero		64


//--------------------- .nv.constant0._Z19find_maximum_kernelPiS_S_j --------------------------
	.section	.nv.constant0._Z19find_maximum_kernelPiS_S_j,"a",@progbits
	.sectionflags	@""
	.align	4
.nv.constant0._Z19find_maximum_kernelPiS_S_j:
	.zero		924


//--------------------- SYMBOLS --------------------------

	.type		.nv.reservedSmem.offset0,@object
	.size		.nv.reservedSmem.offset0,0x4
	.type		.nv.reservedSmem.cap,@object
	.size		.nv.reservedSmem.cap,0x4
